//
// Generated by NVIDIA NVVM Compiler
//
// Compiler Build ID: CL-36424714
// Cuda compilation tools, release 13.0, V13.0.88
// Based on NVVM 20.0.0
//

.version 9.0
.target sm_100
.address_size 64

	// .globl	_Z8f_addmatPfS_S_ii

.visible .entry _Z8f_addmatPfS_S_ii(
	.param .u64 .ptr .align 1 _Z8f_addmatPfS_S_ii_param_0,
	.param .u64 .ptr .align 1 _Z8f_addmatPfS_S_ii_param_1,
	.param .u64 .ptr .align 1 _Z8f_addmatPfS_S_ii_param_2,
	.param .u32 _Z8f_addmatPfS_S_ii_param_3,
	.param .u32 _Z8f_addmatPfS_S_ii_param_4
)
{
	.reg .pred 	%p<4>;
	.reg .b32 	%r<16>;
	.reg .b32 	%f<4>;
	.reg .b64 	%rd<11>;

	ld.param.u64 	%rd1, [_Z8f_addmatPfS_S_ii_param_0];
	ld.param.u64 	%rd2, [_Z8f_addmatPfS_S_ii_param_1];
	ld.param.u64 	%rd3, [_Z8f_addmatPfS_S_ii_param_2];
	ld.param.u32 	%r3, [_Z8f_addmatPfS_S_ii_param_3];
	ld.param.u32 	%r4, [_Z8f_addmatPfS_S_ii_param_4];
	mov.u32 	%r6, %tid.x;
	mov.u32 	%r7, %ctaid.x;
	mov.u32 	%r8, %ntid.x;
	mad.lo.s32 	%r1, %r7, %r8, %r6;
	mov.u32 	%r9, %tid.y;
	mov.u32 	%r10, %ctaid.y;
	mov.u32 	%r11, %ntid.y;
	mad.lo.s32 	%r12, %r10, %r11, %r9;
	mul.lo.s32 	%r2, %r3, %r12;
	setp.ge.s32 	%p1, %r1, %r3;
	setp.ge.s32 	%p2, %r12, %r4;
	or.pred  	%p3, %p1, %p2;
	@%p3 bra 	$L__BB0_2;
	cvta.to.global.u64 	%rd4, %rd1;
	cvta.to.global.u64 	%rd5, %rd2;
	cvta.to.global.u64 	%rd6, %rd3;
	add.s32 	%r14, %r1, %r2;
	add.s32 	%r15, %r14, 1;
	mul.wide.s32 	%rd7, %r15, 4;
	add.s64 	%rd8, %rd4, %rd7;
	ld.global.f32 	%f1, [%rd8];
	add.s64 	%rd9, %rd5, %rd7;
	ld.global.f32 	%f2, [%rd9];
	add.f32 	%f3, %f1, %f2;
	add.s64 	%rd10, %rd6, %rd7;
	st.global.f32 	[%rd10], %f3;
$L__BB0_2:
	ret;

}


// ===== COMPILED SASS (sm_100) =====

	.target	sm_100

	.elftype	@"ET_EXEC"


//--------------------- .note.nv.tkinfo           --------------------------
	.section	.note.nv.tkinfo,"",@"SHT_NOTE"
	.sectionflags	@"SHF_NOTE_NV_TKINFO"
	.tkinfo
        /*0018*/ 	.word	0x00000002
        /*0030*/ 	.string	""
        /*0030*/ 	.string	"ptxas"
        /*0030*/ 	.string	"Cuda compilation tools, release 13.0, V13.0.88"
        /*0030*/ 	.string	"Build cuda_13.0.r13.0/compiler.36424714_0"
        /*0030*/ 	.string	"-arch sm_100 -m 64 "



//--------------------- .note.nv.cuinfo           --------------------------
	.section	.note.nv.cuinfo,"",@"SHT_NOTE"
	.sectionflags	@"SHF_NOTE_NV_CUINFO"
        /*0018*/ 	.short	0x0002
        /*001a*/ 	.short	0x0064
        /*001c*/ 	.short	0x0082
	.zero		2


//--------------------- .nv.info                  --------------------------
	.section	.nv.info,"",@"SHT_CUDA_INFO"
	.align	4


	//----- nvinfo : EIATTR_REGCOUNT
	.align		4
        /*0000*/ 	.byte	0x04, 0x2f
        /*0002*/ 	.short	(.L_1 - .L_0)
	.align		4
.L_0:
        /*0004*/ 	.word	index@(_Z8f_addmatPfS_S_ii)
        /*0008*/ 	.word	0x0000000c


	//----- nvinfo : EIATTR_FRAME_SIZE
	.align		4
.L_1:
        /*000c*/ 	.byte	0x04, 0x11
        /*000e*/ 	.short	(.L_3 - .L_2)
	.align		4
.L_2:
        /*0010*/ 	.word	index@(_Z8f_addmatPfS_S_ii)
        /*0014*/ 	.word	0x00000000


	//----- nvinfo : EIATTR_MIN_STACK_SIZE
	.align		4
.L_3:
        /*0018*/ 	.byte	0x04, 0x12
        /*001a*/ 	.short	(.L_5 - .L_4)
	.align		4
.L_4:
        /*001c*/ 	.word	index@(_Z8f_addmatPfS_S_ii)
        /*0020*/ 	.word	0x00000000
.L_5:


//--------------------- .nv.compat                --------------------------
	.section	.nv.compat,"",@"SHT_CUDA_COMPAT_INFO"
	.align	4
        /*0000*/ 	.byte	0x02, 0x09, 0x00, 0x00, 0x02, 0x02, 0x01, 0x00, 0x02, 0x05, 0x05, 0x00, 0x03, 0x07, 0x01, 0x01
        /*0010*/ 	.byte	0x02, 0x03, 0x00, 0x00, 0x02, 0x06, 0x01, 0x00, 0x04, 0x0b, 0x08, 0x00, 0x09, 0x00, 0x00, 0x00
        /*0020*/ 	.byte	0x00, 0x00, 0x00, 0x00


//--------------------- .nv.info._Z8f_addmatPfS_S_ii --------------------------
	.section	.nv.info._Z8f_addmatPfS_S_ii,"",@"SHT_CUDA_INFO"
	.sectionflags	@""
	.align	4


	//----- nvinfo : EIATTR_CUDA_API_VERSION
	.align		4
        /*0000*/ 	.byte	0x04, 0x37
        /*0002*/ 	.short	(.L_7 - .L_6)
.L_6:
        /*0004*/ 	.word	0x00000082


	//----- nvinfo : EIATTR_KPARAM_INFO
	.align		4
.L_7:
        /*0008*/ 	.byte	0x04, 0x17
        /*000a*/ 	.short	(.L_9 - .L_8)
.L_8:
        /*000c*/ 	.word	0x00000000
        /*0010*/ 	.short	0x0004
        /*0012*/ 	.short	0x001c
        /*0014*/ 	.byte	0x00, 0xf0, 0x11, 0x00


	//----- nvinfo : EIATTR_KPARAM_INFO
	.align		4
.L_9:
        /*0018*/ 	.byte	0x04, 0x17
        /*001a*/ 	.short	(.L_11 - .L_10)
.L_10:
        /*001c*/ 	.word	0x00000000
        /*0020*/ 	.short	0x0003
        /*0022*/ 	.short	0x0018
        /*0024*/ 	.byte	0x00, 0xf0, 0x11, 0x00


	//----- nvinfo : EIATTR_KPARAM_INFO
	.align		4
.L_11:
        /*0028*/ 	.byte	0x04, 0x17
        /*002a*/ 	.short	(.L_13 - .L_12)
.L_12:
        /*002c*/ 	.word	0x00000000
        /*0030*/ 	.short	0x0002
        /*0032*/ 	.short	0x0010
        /*0034*/ 	.byte	0x00, 0xf5, 0x21, 0x00


	//----- nvinfo : EIATTR_KPARAM_INFO
	.align		4
.L_13:
        /*0038*/ 	.byte	0x04, 0x17
        /*003a*/ 	.short	(.L_15 - .L_14)
.L_14:
        /*003c*/ 	.word	0x00000000
        /*0040*/ 	.short	0x0001
        /*0042*/ 	.short	0x0008
        /*0044*/ 	.byte	0x00, 0xf5, 0x21, 0x00


	//----- nvinfo : EIATTR_KPARAM_INFO
	.align		4
.L_15:
        /*0048*/ 	.byte	0x04, 0x17
        /*004a*/ 	.short	(.L_17 - .L_16)
.L_16:
        /*004c*/ 	.word	0x00000000
        /*0050*/ 	.short	0x0000
        /*0052*/ 	.short	0x0000
        /*0054*/ 	.byte	0x00, 0xf5, 0x21, 0x00


	//----- nvinfo : EIATTR_SPARSE_MMA_MASK
	.align		4
.L_17:
        /*0058*/ 	.byte	0x03, 0x50
        /*005a*/ 	.short	0x0000


	//----- nvinfo : EIATTR_MAXREG_COUNT
	.align		4
        /*005c*/ 	.byte	0x03, 0x1b
        /*005e*/ 	.short	0x00ff


	//----- nvinfo : EIATTR_MERCURY_ISA_VERSION
	.align		4
        /*0060*/ 	.byte	0x03, 0x5f
        /*0062*/ 	.short	0x0101


	//----- nvinfo : EIATTR_VRC_CTA_INIT_COUNT
	.align		4
        /*0064*/ 	.byte	0x02, 0x4a
	.zero		1
	.zero		1


	//----- nvinfo : EIATTR_EXIT_INSTR_OFFSETS
	.align		4
        /*0068*/ 	.byte	0x04, 0x1c
        /*006a*/ 	.short	(.L_19 - .L_18)


	//   ....[0]....
.L_18:
        /*006c*/ 	.word	0x000000c0


	//   ....[1]....
        /*0070*/ 	.word	0x000001a0


	//----- nvinfo : EIATTR_CBANK_PARAM_SIZE
	.align		4
.L_19:
        /*0074*/ 	.byte	0x03, 0x19
        /*0076*/ 	.short	0x0020


	//----- nvinfo : EIATTR_PARAM_CBANK
	.align		4
        /*0078*/ 	.byte	0x04, 0x0a
        /*007a*/ 	.short	(.L_21 - .L_20)
	.align		4
.L_20:
        /*007c*/ 	.word	index@(.nv.constant0._Z8f_addmatPfS_S_ii)
        /*0080*/ 	.short	0x0380
        /*0082*/ 	.short	0x0020


	//----- nvinfo : EIATTR_SW_WAR
	.align		4
.L_21:
        /*0084*/ 	.byte	0x04, 0x36
        /*0086*/ 	.short	(.L_23 - .L_22)
.L_22:
        /*0088*/ 	.word	0x00000008
.L_23:


//--------------------- .nv.callgraph             --------------------------
	.section	.nv.callgraph,"",@"SHT_CUDA_CALLGRAPH"
	.align	4
	.sectionentsize	8
	.align		4
        /*0000*/ 	.word	0x00000000
	.align		4
        /*0004*/ 	.word	0xffffffff
	.align		4
        /*0008*/ 	.word	0x00000000
	.align		4
        /*000c*/ 	.word	0xfffffffe
	.align		4
        /*0010*/ 	.word	0x00000000
	.align		4
        /*0014*/ 	.word	0xfffffffd
	.align		4
        /*0018*/ 	.word	0x00000000
	.align		4
        /*001c*/ 	.word	0xfffffffc


//--------------------- .text._Z8f_addmatPfS_S_ii --------------------------
	.section	.text._Z8f_addmatPfS_S_ii,"ax",@progbits
	.align	128
        .global         _Z8f_addmatPfS_S_ii
        .type           _Z8f_addmatPfS_S_ii,@function
        .size           _Z8f_addmatPfS_S_ii,(.L_x_1 - _Z8f_addmatPfS_S_ii)
        .other          _Z8f_addmatPfS_S_ii,@"STO_CUDA_ENTRY STV_DEFAULT"
_Z8f_addmatPfS_S_ii:
.text._Z8f_addmatPfS_S_ii:
[----:B------:R-:W-:Y:S01]  /*0000*/  LDC R1, c[0x0][0x37c] ;  /* 0x0000df00ff017b82 */ /* 0x000fe20000000800 */
[----:B------:R-:W0:Y:S07]  /*0010*/  S2R R7, SR_TID.Y ;  /* 0x0000000000077919 */ /* 0x000e2e0000002200 */
[----:B------:R-:W1:Y:S01]  /*0020*/  LDC R3, c[0x0][0x360] ;  /* 0x0000d800ff037b82 */ /* 0x000e620000000800 */
[----:B------:R-:W2:Y:S01]  /*0030*/  LDCU.64 UR6, c[0x0][0x398] ;  /* 0x00007300ff0677ac */ /* 0x000ea20008000a00 */
[----:B------:R-:W1:Y:S06]  /*0040*/  S2R R0, SR_TID.X ;  /* 0x0000000000007919 */ /* 0x000e6c0000002100 */
[----:B------:R-:W0:Y:S08]  /*0050*/  S2UR UR5, SR_CTAID.Y ;  /* 0x00000000000579c3 */ /* 0x000e300000002600 */
[----:B------:R-:W0:Y:S08]  /*0060*/  LDC R2, c[0x0][0x364] ;  /* 0x0000d900ff027b82 */ /* 0x000e300000000800 */
[----:B------:R-:W1:Y:S01]  /*0070*/  S2UR UR4, SR_CTAID.X ;  /* 0x00000000000479c3 */ /* 0x000e620000002500 */
[----:B0-----:R-:W-:-:S05]  /*0080*/  IMAD R7, R2, UR5, R7 ;  /* 0x0000000502077c24 */ /* 0x001fca000f8e0207 */
[----:B--2---:R-:W-:Y:S01]  /*0090*/  ISETP.GE.AND P0, PT, R7, UR7, PT ;  /* 0x0000000707007c0c */ /* 0x004fe2000bf06270 */
[----:B-1----:R-:W-:-:S05]  /*00a0*/  IMAD R0, R3, UR4, R0 ;  /* 0x0000000403007c24 */ /* 0x002fca000f8e0200 */
[----:B------:R-:W-:-:S13]  /*00b0*/  ISETP.GE.OR P0, PT, R0, UR6, P0 ;  /* 0x0000000600007c0c */ /* 0x000fda0008706670 */
[----:B------:R-:W-:Y:S05]  /*00c0*/  @P0 EXIT ;  /* 0x000000000000094d */ /* 0x000fea0003800000 */
[----:B------:R-:W0:Y:S01]  /*00d0*/  LDC.64 R2, c[0x0][0x380] ;  /* 0x0000e000ff027b82 */ /* 0x000e220000000a00 */
[----:B------:R-:W1:Y:S01]  /*00e0*/  LDCU.64 UR4, c[0x0][0x358] ;  /* 0x00006b00ff0477ac */ /* 0x000e620008000a00 */
[----:B------:R-:W-:-:S05]  /*00f0*/  IMAD R0, R7, UR6, R0 ;  /* 0x0000000607007c24 */ /* 0x000fca000f8e0200 */
[----:B------:R-:W-:Y:S01]  /*0100*/  IADD3 R9, PT, PT, R0, 0x1, RZ ;  /* 0x0000000100097810 */ /* 0x000fe20007ffe0ff */
[----:B------:R-:W2:Y:S08]  /*0110*/  LDC.64 R4, c[0x0][0x388] ;  /* 0x0000e200ff047b82 */ /* 0x000eb00000000a00 */
[----:B------:R-:W3:Y:S01]  /*0120*/  LDC.64 R6, c[0x0][0x390] ;  /* 0x0000e400ff067b82 */ /* 0x000ee20000000a00 */
[----:B0-----:R-:W-:-:S06]  /*0130*/  IMAD.WIDE R2, R9, 0x4, R2 ;  /* 0x0000000409027825 */ /* 0x001fcc00078e0202 */
[----:B-1----:R-:W4:Y:S01]  /*0140*/  LDG.E R2, desc[UR4][R2.64] ;  /* 0x0000000402027981 */ /* 0x002f22000c1e1900 */
[----:B--2---:R-:W-:-:S06]  /*0150*/  IMAD.WIDE R4, R9, 0x4, R4 ;  /* 0x0000000409047825 */ /* 0x004fcc00078e0204 */
[----:B------:R-:W4:Y:S01]  /*0160*/  LDG.E R5, desc[UR4][R4.64] ;  /* 0x0000000404057981 */ /* 0x000f22000c1e1900 */
[----:B---3--:R-:W-:-:S04]  /*0170*/  IMAD.WIDE R6, R9, 0x4, R6 ;  /* 0x0000000409067825 */ /* 0x008fc800078e0206 */
[----:B----4-:R-:W-:-:S05]  /*0180*/  FADD R9, R2, R5 ;  /* 0x0000000502097221 */ /* 0x010fca0000000000 */
[----:B------:R-:W-:Y:S01]  /*0190*/  STG.E desc[UR4][R6.64], R9 ;  /* 0x0000000906007986 */ /* 0x000fe2000c101904 */
[----:B------:R-:W-:Y:S05]  /*01a0*/  EXIT ;  /* 0x000000000000794d */ /* 0x000fea0003800000 */
.L_x_0:
[----:B------:R-:W-:-:S00]  /*01b0*/  BRA `(.L_x_0) ;  /* 0xfffffffc00fc7947 */ /* 0x000fc0000383ffff */
[----:B------:R-:W-:-:S00]  /*01c0*/  NOP ;  /* 0x0000000000007918 */ /* 0x000fc00000000000 */
        /* <DEDUP_REMOVED lines=11> */
.L_x_1:


//--------------------- .nv.shared.reserved.0     --------------------------
	.section	.nv.shared.reserved.0,"aw",@nobits
	.weak		__nv_reservedSMEM_offset_0_alias
	.size		__nv_reservedSMEM_offset_0_alias, 0, 64
	.other		__nv_reservedSMEM_offset_0_alias,@"STO_CUDA_RESERVED_SHARED STV_DEFAULT"
__nv_reservedSMEM_offset_0_alias:
	.zero		0
	.zero		64


//--------------------- .nv.constant0._Z8f_addmatPfS_S_ii --------------------------
	.section	.nv.constant0._Z8f_addmatPfS_S_ii,"a",@progbits
	.sectionflags	@""
	.align	4
.nv.constant0._Z8f_addmatPfS_S_ii:
	.zero		928


//--------------------- SYMBOLS --------------------------

	.type		.nv.reservedSmem.offset0,@object
	.size		.nv.reservedSmem.offset0,0x4
